	.headerflags	@"EF_CUDA_TEXMODE_UNIFIED EF_CUDA_64BIT_ADDRESS EF_CUDA_ACCELERATORS EF_CUDA_SM90 EF_CUDA_VIRTUAL_SM(EF_CUDA_SM90)"
	.elftype	@"ET_EXEC"


//--------------------- .nv.info                  --------------------------
	.section	.nv.info,"",@"SHT_CUDA_INFO"
	.align	4


	//----- nvinfo : EIATTR_REGCOUNT
	.align		4
        /*0000*/ 	.byte	0x04, 0x2f
        /*0002*/ 	.short	(.L_2 - .L_1)
	.align		4
.L_1:
        /*0004*/ 	.word	index@(triton_poi_fused__softmax_add_div_log_neg_2)
        /*0008*/ 	.word	0x00000024


	//----- nvinfo : EIATTR_MIN_STACK_SIZE
	.align		4
.L_2:
        /*000c*/ 	.byte	0x04, 0x12
        /*000e*/ 	.short	(.L_4 - .L_3)
	.align		4
.L_3:
        /*0010*/ 	.word	index@(triton_poi_fused__softmax_add_div_log_neg_2)
        /*0014*/ 	.word	0x00000000


	//----- nvinfo : EIATTR_FRAME_SIZE
	.align		4
.L_4:
        /*0018*/ 	.byte	0x04, 0x11
        /*001a*/ 	.short	(.L_6 - .L_5)
	.align		4
.L_5:
        /*001c*/ 	.word	index@(triton_poi_fused__softmax_add_div_log_neg_2)
        /*0020*/ 	.word	0x00000000


	//----- nvinfo : EIATTR_MIN_STACK_SIZE
	.align		4
.L_6:
        /*0024*/ 	.byte	0x04, 0x12
        /*0026*/ 	.short	(.L_8 - .L_7)
	.align		4
.L_7:
        /*0028*/ 	.word	index@(triton_poi_fused__softmax_add_div_log_neg_2)
        /*002c*/ 	.word	0x00000000
.L_8:


//--------------------- .nv.info.triton_poi_fused__softmax_add_div_log_neg_2 --------------------------
	.section	.nv.info.triton_poi_fused__softmax_add_div_log_neg_2,"",@"SHT_CUDA_INFO"
	.sectionflags	@""
	.align	4


	//----- nvinfo : EIATTR_CUDA_API_VERSION
	.align		4
        /*0000*/ 	.byte	0x04, 0x37
        /*0002*/ 	.short	(.L_10 - .L_9)
.L_9:
        /*0004*/ 	.word	0x0000007c


	//----- nvinfo : EIATTR_KPARAM_INFO
	.align		4
.L_10:
        /*0008*/ 	.byte	0x04, 0x17
        /*000a*/ 	.short	(.L_12 - .L_11)
.L_11:
        /*000c*/ 	.word	0x00000000
        /*0010*/ 	.short	0x0006
        /*0012*/ 	.short	0x0030
        /*0014*/ 	.byte	0x00, 0xf0, 0x11, 0x00


	//----- nvinfo : EIATTR_KPARAM_INFO
	.align		4
.L_12:
        /*0018*/ 	.byte	0x04, 0x17
        /*001a*/ 	.short	(.L_14 - .L_13)
.L_13:
        /*001c*/ 	.word	0x00000000
        /*0020*/ 	.short	0x0005
        /*0022*/ 	.short	0x0028
        /*0024*/ 	.byte	0x00, 0xf4, 0x21, 0x00


	//----- nvinfo : EIATTR_KPARAM_INFO
	.align		4
.L_14:
        /*0028*/ 	.byte	0x04, 0x17
        /*002a*/ 	.short	(.L_16 - .L_15)
.L_15:
        /*002c*/ 	.word	0x00000000
        /*0030*/ 	.short	0x0004
        /*0032*/ 	.short	0x0020
        /*0034*/ 	.byte	0x00, 0xf4, 0x21, 0x00


	//----- nvinfo : EIATTR_KPARAM_INFO
	.align		4
.L_16:
        /*0038*/ 	.byte	0x04, 0x17
        /*003a*/ 	.short	(.L_18 - .L_17)
.L_17:
        /*003c*/ 	.word	0x00000000
        /*0040*/ 	.short	0x0003
        /*0042*/ 	.short	0x0018
        /*0044*/ 	.byte	0x00, 0xf4, 0x21, 0x00


	//----- nvinfo : EIATTR_KPARAM_INFO
	.align		4
.L_18:
        /*0048*/ 	.byte	0x04, 0x17
        /*004a*/ 	.short	(.L_20 - .L_19)
.L_19:
        /*004c*/ 	.word	0x00000000
        /*0050*/ 	.short	0x0002
        /*0052*/ 	.short	0x0010
        /*0054*/ 	.byte	0x00, 0xf4, 0x21, 0x00


	//----- nvinfo : EIATTR_KPARAM_INFO
	.align		4
.L_20:
        /*0058*/ 	.byte	0x04, 0x17
        /*005a*/ 	.short	(.L_22 - .L_21)
.L_21:
        /*005c*/ 	.word	0x00000000
        /*0060*/ 	.short	0x0001
        /*0062*/ 	.short	0x0008
        /*0064*/ 	.byte	0x00, 0xf4, 0x21, 0x00


	//----- nvinfo : EIATTR_KPARAM_INFO
	.align		4
.L_22:
        /*0068*/ 	.byte	0x04, 0x17
        /*006a*/ 	.short	(.L_24 - .L_23)
.L_23:
        /*006c*/ 	.word	0x00000000
        /*0070*/ 	.short	0x0000
        /*0072*/ 	.short	0x0000
        /*0074*/ 	.byte	0x00, 0xf4, 0x21, 0x00


	//----- nvinfo : EIATTR_SPARSE_MMA_MASK
	.align		4
.L_24:
        /*0078*/ 	.byte	0x03, 0x50
        /*007a*/ 	.short	0x0000


	//----- nvinfo : EIATTR_MAXREG_COUNT
	.align		4
        /*007c*/ 	.byte	0x03, 0x1b
        /*007e*/ 	.short	0x00ff


	//----- nvinfo : EIATTR_EXIT_INSTR_OFFSETS
	.align		4
        /*0080*/ 	.byte	0x04, 0x1c
        /*0082*/ 	.short	(.L_26 - .L_25)


	//   ....[0]....
.L_25:
        /*0084*/ 	.word	0x000018e0


	//   ....[1]....
        /*0088*/ 	.word	0x00001900


	//----- nvinfo : EIATTR_REQNTID
	.align		4
.L_26:
        /*008c*/ 	.byte	0x04, 0x10
        /*008e*/ 	.short	(.L_28 - .L_27)
.L_27:
        /*0090*/ 	.word	0x00000020
        /*0094*/ 	.word	0x00000001
        /*0098*/ 	.word	0x00000001


	//----- nvinfo : EIATTR_CBANK_PARAM_SIZE
	.align		4
.L_28:
        /*009c*/ 	.byte	0x03, 0x19
        /*009e*/ 	.short	0x0034


	//----- nvinfo : EIATTR_PARAM_CBANK
	.align		4
        /*00a0*/ 	.byte	0x04, 0x0a
        /*00a2*/ 	.short	(.L_30 - .L_29)
	.align		4
.L_29:
        /*00a4*/ 	.word	index@(.nv.constant0.triton_poi_fused__softmax_add_div_log_neg_2)
        /*00a8*/ 	.short	0x0210
        /*00aa*/ 	.short	0x0034


	//----- nvinfo : EIATTR_SW_WAR
	.align		4
.L_30:
        /*00ac*/ 	.byte	0x04, 0x36
        /*00ae*/ 	.short	(.L_32 - .L_31)
.L_31:
        /*00b0*/ 	.word	0x00000008
.L_32:


//--------------------- .nv.callgraph             --------------------------
	.section	.nv.callgraph,"",@"SHT_CUDA_CALLGRAPH"
	.align	4
	.sectionentsize	8
	.align		4
        /*0000*/ 	.word	0x00000000
	.align		4
        /*0004*/ 	.word	0xffffffff
	.align		4
        /*0008*/ 	.word	0x00000000
	.align		4
        /*000c*/ 	.word	0xfffffffe
	.align		4
        /*0010*/ 	.word	0x00000000
	.align		4
        /*0014*/ 	.word	0xfffffffd
	.align		4
        /*0018*/ 	.word	0x00000000
	.align		4
        /*001c*/ 	.word	0xfffffffc


//--------------------- .nv.constant4             --------------------------
	.section	.nv.constant4,"a",@progbits
	.align	8
	.align		8
.nv.constant4:
        /*0000*/ 	.dword	_$_str


//--------------------- .text.triton_poi_fused__softmax_add_div_log_neg_2 --------------------------
	.section	.text.triton_poi_fused__softmax_add_div_log_neg_2,"ax",@progbits
	.align	128
        .global         triton_poi_fused__softmax_add_div_log_neg_2
        .type           triton_poi_fused__softmax_add_div_log_neg_2,@function
        .size           triton_poi_fused__softmax_add_div_log_neg_2,(.L_x_1 - triton_poi_fused__softmax_add_div_log_neg_2)
        .other          triton_poi_fused__softmax_add_div_log_neg_2,@"STO_CUDA_ENTRY STV_DEFAULT"
triton_poi_fused__softmax_add_div_log_neg_2:
.text.triton_poi_fused__softmax_add_div_log_neg_2:
[----:B------:R-:W0:Y:S01]  /*0000*/  LDC R1, c[0x0][0x28] ;  /* 0x00000a00ff017b82 */ /* 0x000e220000000800 */
[----:B------:R-:W1:Y:S07]  /*0010*/  S2R R28, SR_TID.X ;  /* 0x00000000001c7919 */ /* 0x000e6e0000002100 */
[----:B------:R-:W2:Y:S01]  /*0020*/  LDC.64 R26, c[0x0][0x218] ;  /* 0x00008600ff1a7b82 */ /* 0x000ea20000000a00 */
[----:B------:R-:W-:Y:S01]  /*0030*/  HFMA2.MMA R14, -RZ, RZ, 0, 0 ;  /* 0x00000000ff0e7435 */ /* 0x000fe200000001ff */
[----:B------:R-:W-:Y:S01]  /*0040*/  ULDC.64 UR4, c[0x0][0x208] ;  /* 0x0000820000047ab9 */ /* 0x000fe20000000a00 */
[----:B------:R-:W3:Y:S01]  /*0050*/  S2R R3, SR_CTAID.X ;  /* 0x0000000000037919 */ /* 0x000ee20000002500 */
[----:B-1----:R-:W-:-:S04]  /*0060*/  LOP3.LUT R0, R28, 0x3, RZ, 0xc0, !PT ;  /* 0x000000031c007812 */ /* 0x002fc800078ec0ff */
[----:B---3--:R-:W-:-:S04]  /*0070*/  LEA R0, R3, R0, 0x2 ;  /* 0x0000000003007211 */ /* 0x008fc800078e10ff */
[C---:B------:R-:W-:Y:S02]  /*0080*/  LEA R11, R0.reuse, -R0, 0x3 ;  /* 0x80000000000b7211 */ /* 0x040fe400078e18ff */
[----:B------:R-:W-:Y:S02]  /*0090*/  ISETP.GE.AND P0, PT, R0, 0x4, PT ;  /* 0x000000040000780c */ /* 0x000fe40003f06270 */
[----:B------:R-:W-:-:S05]  /*00a0*/  IADD3 R19, R11, 0x1, RZ ;  /* 0x000000010b137810 */ /* 0x000fca0007ffe0ff */
[----:B--2---:R-:W-:-:S06]  /*00b0*/  IMAD.WIDE R2, R19, 0x4, R26 ;  /* 0x0000000413027825 */ /* 0x004fcc00078e021a */
[----:B------:R1:W2:Y:S01]  /*00c0*/  @!P0 LDG.E.EL R14, desc[UR4][R2.64] ;  /* 0x00000004020e8981 */ /* 0x0002a2000c2e1900 */
[----:B------:R-:W-:Y:S02]  /*00d0*/  IADD3 R15, R11, 0x2, RZ ;  /* 0x000000020b0f7810 */ /* 0x000fe40007ffe0ff */
[----:B------:R-:W-:-:S03]  /*00e0*/  MOV R10, RZ ;  /* 0x000000ff000a7202 */ /* 0x000fc60000000f00 */
[--C-:B------:R-:W-:Y:S01]  /*00f0*/  IMAD.WIDE R8, R15, 0x4, R26.reuse ;  /* 0x000000040f087825 */ /* 0x100fe200078e021a */
[----:B------:R-:W-:Y:S02]  /*0100*/  IADD3 R25, R11, 0x3, RZ ;  /* 0x000000030b197810 */ /* 0x000fe40007ffe0ff */
[----:B------:R-:W-:Y:S02]  /*0110*/  CS2R R4, SRZ ;  /* 0x0000000000047805 */ /* 0x000fe4000001ff00 */
[----:B------:R-:W-:Y:S02]  /*0120*/  IADD3 R29, R11, 0x4, RZ ;  /* 0x000000040b1d7810 */ /* 0x000fe40007ffe0ff */
[----:B------:R-:W-:Y:S01]  /*0130*/  CS2R R6, SRZ ;  /* 0x0000000000067805 */ /* 0x000fe2000001ff00 */
[----:B------:R-:W3:Y:S01]  /*0140*/  @!P0 LDG.E.EL R10, desc[UR4][R8.64] ;  /* 0x00000004080a8981 */ /* 0x000ee2000c2e1900 */
[--C-:B------:R-:W-:Y:S01]  /*0150*/  IMAD.WIDE R16, R25, 0x4, R26.reuse ;  /* 0x0000000419107825 */ /* 0x100fe200078e021a */
[----:B-1----:R-:W1:Y:S04]  /*0160*/  LDC.64 R2, c[0x0][0x210] ;  /* 0x00008400ff027b82 */ /* 0x002e680000000a00 */
[----:B------:R1:W4:Y:S01]  /*0170*/  @!P0 LDG.E.EL R4, desc[UR4][R16.64] ;  /* 0x0000000410048981 */ /* 0x000322000c2e1900 */
[----:B------:R-:W-:-:S04]  /*0180*/  IMAD.WIDE R12, R11, 0x4, R26 ;  /* 0x000000040b0c7825 */ /* 0x000fc800078e021a */
[----:B------:R-:W-:Y:S01]  /*0190*/  IMAD.WIDE R20, R29, 0x4, R26 ;  /* 0x000000041d147825 */ /* 0x000fe200078e021a */
[----:B------:R5:W4:Y:S04]  /*01a0*/  @!P0 LDG.E.EL R7, desc[UR4][R12.64] ;  /* 0x000000040c078981 */ /* 0x000b28000c2e1900 */
[----:B------:R1:W4:Y:S01]  /*01b0*/  @!P0 LDG.E.EL R6, desc[UR4][R20.64] ;  /* 0x0000000414068981 */ /* 0x000322000c2e1900 */
[----:B------:R-:W-:-:S05]  /*01c0*/  IADD3 R31, R11, 0x5, RZ ;  /* 0x000000050b1f7810 */ /* 0x000fca0007ffe0ff */
[----:B------:R-:W-:-:S05]  /*01d0*/  IMAD.WIDE R22, R31, 0x4, R26 ;  /* 0x000000041f167825 */ /* 0x000fca00078e021a */
[----:B------:R1:W4:Y:S01]  /*01e0*/  @!P0 LDG.E.EL R5, desc[UR4][R22.64] ;  /* 0x0000000416058981 */ /* 0x000322000c2e1900 */
[----:B------:R-:W-:Y:S01]  /*01f0*/  IADD3 R33, R11, 0x6, RZ ;  /* 0x000000060b217810 */ /* 0x000fe20007ffe0ff */
[--C-:B-1----:R-:W-:Y:S01]  /*0200*/  IMAD.WIDE R16, R11, 0x4, R2.reuse ;  /* 0x000000040b107825 */ /* 0x102fe200078e0202 */
[----:B------:R-:W-:Y:S01]  /*0210*/  HFMA2.MMA R11, -RZ, RZ, 0, 0 ;  /* 0x00000000ff0b7435 */ /* 0x000fe200000001ff */
[----:B------:R-:W-:Y:S02]  /*0220*/  CS2R R8, SRZ ;  /* 0x0000000000087805 */ /* 0x000fe4000001ff00 */
[----:B------:R-:W-:-:S04]  /*0230*/  IMAD.WIDE R18, R19, 0x4, R2 ;  /* 0x0000000413127825 */ /* 0x000fc800078e0202 */
[----:B------:R-:W-:Y:S01]  /*0240*/  IMAD.WIDE R26, R33, 0x4, R26 ;  /* 0x00000004211a7825 */ /* 0x000fe200078e021a */
[----:B------:R1:W4:Y:S04]  /*0250*/  @!P0 LDG.E.EL R9, desc[UR4][R16.64] ;  /* 0x0000000410098981 */ /* 0x000328000c2e1900 */
[----:B------:R1:W4:Y:S04]  /*0260*/  @!P0 LDG.E.EL R8, desc[UR4][R18.64] ;  /* 0x0000000412088981 */ /* 0x000328000c2e1900 */
[----:B------:R1:W4:Y:S01]  /*0270*/  @!P0 LDG.E.EL R11, desc[UR4][R26.64] ;  /* 0x000000041a0b8981 */ /* 0x000322000c2e1900 */
[----:B0----5:R-:W-:Y:S01]  /*0280*/  CS2R R12, SRZ ;  /* 0x00000000000c7805 */ /* 0x021fe2000001ff00 */
[----:B------:R-:W-:-:S05]  /*0290*/  IMAD.WIDE R20, R15, 0x4, R2 ;  /* 0x000000040f147825 */ /* 0x000fca00078e0202 */
[----:B------:R0:W5:Y:S01]  /*02a0*/  @!P0 LDG.E.EL R12, desc[UR4][R20.64] ;  /* 0x00000004140c8981 */ /* 0x000162000c2e1900 */
[----:B------:R-:W-:-:S05]  /*02b0*/  IMAD.WIDE R22, R25, 0x4, R2 ;  /* 0x0000000419167825 */ /* 0x000fca00078e0202 */
[----:B------:R-:W5:Y:S01]  /*02c0*/  @!P0 LDG.E.EL R13, desc[UR4][R22.64] ;  /* 0x00000004160d8981 */ /* 0x000f62000c2e1900 */
[----:B------:R-:W-:Y:S01]  /*02d0*/  MOV R15, RZ ;  /* 0x000000ff000f7202 */ /* 0x000fe20000000f00 */
[----:B------:R-:W-:-:S05]  /*02e0*/  IMAD.WIDE R24, R29, 0x4, R2 ;  /* 0x000000041d187825 */ /* 0x000fca00078e0202 */
[----:B------:R-:W5:Y:S01]  /*02f0*/  @!P0 LDG.E.EL R15, desc[UR4][R24.64] ;  /* 0x00000004180f8981 */ /* 0x000f62000c2e1900 */
[----:B-1----:R-:W-:Y:S01]  /*0300*/  HFMA2.MMA R16, -RZ, RZ, 0, 0 ;  /* 0x00000000ff107435 */ /* 0x002fe200000001ff */
[----:B------:R-:W-:-:S09]  /*0310*/  IMAD.WIDE R18, R31, 0x4, R2 ;  /* 0x000000041f127825 */ /* 0x000fd200078e0202 */
[----:B------:R1:W5:Y:S01]  /*0320*/  @!P0 LDG.E.EL R16, desc[UR4][R18.64] ;  /* 0x0000000412108981 */ /* 0x000362000c2e1900 */
[----:B------:R-:W-:Y:S01]  /*0330*/  IMAD.WIDE R26, R33, 0x4, R2 ;  /* 0x00000004211a7825 */ /* 0x000fe200078e0202 */
[----:B------:R-:W-:-:S06]  /*0340*/  MOV R2, RZ ;  /* 0x000000ff00027202 */ /* 0x000fcc0000000f00 */
[----:B------:R0:W5:Y:S01]  /*0350*/  @!P0 LDG.E.EL R2, desc[UR4][R26.64] ;  /* 0x000000041a028981 */ /* 0x000162000c2e1900 */
[----:B--2---:R-:W-:Y:S02]  /*0360*/  FSETP.GEU.AND P0, PT, R14, 1.175494350822287508e-38, PT ;  /* 0x008000000e00780b */ /* 0x004fe40003f0e000 */
[----:B---3--:R-:W-:-:S11]  /*0370*/  FSETP.GEU.AND P3, PT, R10, 1.175494350822287508e-38, PT ;  /* 0x008000000a00780b */ /* 0x008fd60003f6e000 */
[----:B------:R-:W-:Y:S01]  /*0380*/  @!P0 FMUL R14, R14, 8388608 ;  /* 0x4b0000000e0e8820 */ /* 0x000fe20000400000 */
[----:B----4-:R-:W-:-:S04]  /*0390*/  FSETP.GEU.AND P5, PT, R4, 1.175494350822287508e-38, PT ;  /* 0x008000000400780b */ /* 0x010fc80003fae000 */
[----:B------:R-:W-:Y:S02]  /*03a0*/  IADD3 R3, R14, -0x3f2aaaab, RZ ;  /* 0xc0d555550e037810 */ /* 0x000fe40007ffe0ff */
[----:B------:R-:W-:Y:S02]  /*03b0*/  ISETP.GE.U32.AND P2, PT, R14, 0x7f800000, PT ;  /* 0x7f8000000e00780c */ /* 0x000fe40003f46070 */
[----:B0-----:R-:W-:Y:S01]  /*03c0*/  LOP3.LUT R21, R3, 0xff800000, RZ, 0xc0, !PT ;  /* 0xff80000003157812 */ /* 0x001fe200078ec0ff */
[----:B------:R-:W-:Y:S01]  /*03d0*/  HFMA2.MMA R3, -RZ, RZ, 1.5048828125, 33.21875 ;  /* 0x3e055027ff037435 */ /* 0x000fe200000001ff */
[----:B------:R-:W-:Y:S01]  /*03e0*/  @!P3 FMUL R10, R10, 8388608 ;  /* 0x4b0000000a0ab820 */ /* 0x000fe20000400000 */
[----:B------:R-:W-:Y:S02]  /*03f0*/  FSETP.NEU.AND P4, PT, R14, RZ, PT ;  /* 0x000000ff0e00720b */ /* 0x000fe40003f8d000 */
[----:B------:R-:W-:Y:S02]  /*0400*/  IADD3 R17, R14, -R21, RZ ;  /* 0x800000150e117210 */ /* 0x000fe40007ffe0ff */
[----:B-1----:R-:W-:Y:S01]  /*0410*/  IADD3 R18, R10, -0x3f2aaaab, RZ ;  /* 0xc0d555550a127810 */ /* 0x002fe20007ffe0ff */
[----:B------:R-:W-:Y:S01]  /*0420*/  @!P5 FMUL R4, R4, 8388608 ;  /* 0x4b0000000404d820 */ /* 0x000fe20000400000 */
[----:B------:R-:W-:Y:S01]  /*0430*/  FSETP.GEU.AND P1, PT, R6, 1.175494350822287508e-38, PT ;  /* 0x008000000600780b */ /* 0x000fe20003f2e000 */
[----:B------:R-:W-:Y:S01]  /*0440*/  FADD R20, R17, -1 ;  /* 0xbf80000011147421 */ /* 0x000fe20000000000 */
[----:B------:R-:W-:-:S03]  /*0450*/  LOP3.LUT R23, R18, 0xff800000, RZ, 0xc0, !PT ;  /* 0xff80000012177812 */ /* 0x000fc600078ec0ff */
[C---:B------:R-:W-:Y:S01]  /*0460*/  FFMA.FTZ R17, R20.reuse, -R3, 0.14084610342979431152 ;  /* 0x3e1039f614117423 */ /* 0x040fe20000010803 */
[----:B------:R-:W-:Y:S02]  /*0470*/  IADD3 R18, R10, -R23, RZ ;  /* 0x800000170a127210 */ /* 0x000fe40007ffe0ff */
[----:B------:R-:W-:Y:S01]  /*0480*/  I2FP.F32.S32 R23, R23 ;  /* 0x0000001700177245 */ /* 0x000fe20000201400 */
[----:B------:R-:W-:Y:S02]  /*0490*/  FFMA.FTZ R17, R20, R17, -0.12148627638816833496 ;  /* 0xbdf8cdcc14117423 */ /* 0x000fe40000010011 */
[----:B------:R-:W-:Y:S01]  /*04a0*/  FADD R22, R18, -1 ;  /* 0xbf80000012167421 */ /* 0x000fe20000000000 */
[----:B------:R-:W-:Y:S01]  /*04b0*/  I2FP.F32.S32 R18, R21 ;  /* 0x0000001500127245 */ /* 0x000fe20000201400 */
[----:B------:R-:W-:Y:S01]  /*04c0*/  FFMA.FTZ R17, R20, R17, 0.13980610668659210205 ;  /* 0x3e0f295514117423 */ /* 0x000fe20000010011 */
[----:B------:R-:W-:Y:S01]  /*04d0*/  IADD3 R21, R4, -0x3f2aaaab, RZ ;  /* 0xc0d5555504157810 */ /* 0x000fe20007ffe0ff */
[----:B------:R-:W-:Y:S01]  /*04e0*/  FFMA.FTZ R25, R22, -R3, 0.14084610342979431152 ;  /* 0x3e1039f616197423 */ /* 0x000fe20000010803 */
[----:B------:R-:W-:Y:S01]  /*04f0*/  @!P1 FMUL R6, R6, 8388608 ;  /* 0x4b00000006069820 */ /* 0x000fe20000400000 */
[----:B------:R-:W-:Y:S01]  /*0500*/  FFMA.FTZ R17, R20, R17, -0.16684235632419586182 ;  /* 0xbe2ad8b914117423 */ /* 0x000fe20000010011 */
[----:B------:R-:W-:Y:S01]  /*0510*/  FSETP.NAN.AND P6, PT, R9, R9, PT ;  /* 0x000000090900720b */ /* 0x000fe20003fc8000 */
[----:B------:R-:W-:-:S02]  /*0520*/  FFMA.FTZ R25, R22, R25, -0.12148627638816833496 ;  /* 0xbdf8cdcc16197423 */ /* 0x000fc40000010019 */
[----:B------:R-:W-:Y:S01]  /*0530*/  FFMA.FTZ R17, R20, R17, 0.20012299716472625732 ;  /* 0x3e4ced0b14117423 */ /* 0x000fe20000010011 */
[----:B------:R-:W-:Y:S01]  /*0540*/  IADD3 R24, R6, -0x3f2aaaab, RZ ;  /* 0xc0d5555506187810 */ /* 0x000fe20007ffe0ff */
[----:B------:R-:W-:Y:S02]  /*0550*/  FFMA.FTZ R25, R22, R25, 0.13980610668659210205 ;  /* 0x3e0f295516197423 */ /* 0x000fe40000010019 */
[----:B------:R-:W-:Y:S01]  /*0560*/  FFMA.FTZ R19, R20, R17, -0.24999669194221496582 ;  /* 0xbe7fff2214137423 */ /* 0x000fe20000010011 */
[----:B------:R-:W-:Y:S01]  /*0570*/  FSEL R17, RZ, -23, P0 ;  /* 0xc1b80000ff117808 */ /* 0x000fe20000000000 */
[----:B------:R-:W-:Y:S01]  /*0580*/  FFMA.FTZ R25, R22, R25, -0.16684235632419586182 ;  /* 0xbe2ad8b916197423 */ /* 0x000fe20000010019 */
[----:B------:R-:W-:Y:S01]  /*0590*/  FSETP.GEU.AND P0, PT, R7, 1.175494350822287508e-38, PT ;  /* 0x008000000700780b */ /* 0x000fe20003f0e000 */
[----:B------:R-:W-:Y:S01]  /*05a0*/  FFMA.FTZ R19, R20, R19, 0.33333182334899902344 ;  /* 0x3eaaaa7814137423 */ /* 0x000fe20000010013 */
[----:B------:R-:W-:Y:S01]  /*05b0*/  LOP3.LUT R27, R24, 0xff800000, RZ, 0xc0, !PT ;  /* 0xff800000181b7812 */ /* 0x000fe200078ec0ff */
[----:B------:R-:W-:Y:S01]  /*05c0*/  FFMA.FTZ R17, R18, 1.1920928955078125e-07, R17 ;  /* 0x3400000012117823 */ /* 0x000fe20000010011 */
[----:B------:R-:W-:Y:S01]  /*05d0*/  FFMA.FTZ R25, R22, R25, 0.20012299716472625732 ;  /* 0x3e4ced0b16197423 */ /* 0x000fe20000010019 */
[----:B------:R-:W-:Y:S01]  /*05e0*/  FFMA.FTZ R19, R20, R19, -0.5 ;  /* 0xbf00000014137423 */ /* 0x000fe20000010013 */
[----:B------:R-:W-:-:S02]  /*05f0*/  IADD3 R29, R6, -R27, RZ ;  /* 0x8000001b061d7210 */ /* 0x000fc40007ffe0ff */
[----:B------:R-:W-:Y:S01]  /*0600*/  FFMA.FTZ R25, R22, R25, -0.24999669194221496582 ;  /* 0xbe7fff2216197423 */ /* 0x000fe20000010019 */
[----:B------:R-:W-:Y:S02]  /*0610*/  FMUL R19, R20, R19 ;  /* 0x0000001314137220 */ /* 0x000fe40000400000 */
[----:B------:R-:W-:Y:S01]  /*0620*/  FADD R30, R29, -1 ;  /* 0xbf8000001d1e7421 */ /* 0x000fe20000000000 */
[----:B------:R-:W-:Y:S01]  /*0630*/  FFMA.FTZ R25, R22, R25, 0.33333182334899902344 ;  /* 0x3eaaaa7816197423 */ /* 0x000fe20000010019 */
[----:B------:R-:W-:Y:S01]  /*0640*/  FFMA.FTZ R20, R20, R19, R20 ;  /* 0x0000001314147223 */ /* 0x000fe20000010014 */
[----:B------:R-:W-:Y:S01]  /*0650*/  LOP3.LUT R19, R21, 0xff800000, RZ, 0xc0, !PT ;  /* 0xff80000015137812 */ /* 0x000fe200078ec0ff */
[----:B------:R-:W-:Y:S01]  /*0660*/  @!P0 FMUL R7, R7, 8388608 ;  /* 0x4b00000007078820 */ /* 0x000fe20000400000 */
[----:B------:R-:W-:Y:S01]  /*0670*/  @P2 MOV R21, 0x7f800000 ;  /* 0x7f80000000152802 */ /* 0x000fe20000000f00 */
[----:B------:R-:W-:Y:S01]  /*0680*/  FFMA.FTZ R17, R17, 0.69314718246459960938, R20 ;  /* 0x3f31721811117823 */ /* 0x000fe20000010014 */
[----:B------:R-:W-:Y:S01]  /*0690*/  IADD3 R18, R4, -R19, RZ ;  /* 0x8000001304127210 */ /* 0x000fe20007ffe0ff */
[----:B------:R-:W-:Y:S01]  /*06a0*/  FFMA.FTZ R25, R22, R25, -0.5 ;  /* 0xbf00000016197423 */ /* 0x000fe20000010019 */
[----:B------:R-:W-:Y:S01]  /*06b0*/  I2FP.F32.S32 R24, R19 ;  /* 0x0000001300187245 */ /* 0x000fe20000201400 */
[----:B------:R-:W-:Y:S01]  /*06c0*/  @P2 FFMA.FTZ R17, R14, R21, +INF ;  /* 0x7f8000000e112423 */ /* 0x000fe20000010015 */
[----:B------:R-:W-:Y:S01]  /*06d0*/  FSEL R14, RZ, -23, P3 ;  /* 0xc1b80000ff0e7808 */ /* 0x000fe20001800000 */
[----:B------:R-:W-:Y:S01]  /*06e0*/  FADD R26, R18, -1 ;  /* 0xbf800000121a7421 */ /* 0x000fe20000000000 */
[----:B------:R-:W-:Y:S01]  /*06f0*/  FMUL R25, R22, R25 ;  /* 0x0000001916197220 */ /* 0x000fe20000400000 */
[----:B------:R-:W-:-:S02]  /*0700*/  ISETP.GE.U32.AND P2, PT, R10, 0x7f800000, PT ;  /* 0x7f8000000a00780c */ /* 0x000fc40003f46070 */
[----:B------:R-:W-:Y:S01]  /*0710*/  FFMA.FTZ R21, R26, -R3, 0.14084610342979431152 ;  /* 0x3e1039f61a157423 */ /* 0x000fe20000010803 */
[----:B------:R-:W-:Y:S01]  /*0720*/  FFMA.FTZ R23, R23, 1.1920928955078125e-07, R14 ;  /* 0x3400000017177823 */ /* 0x000fe2000001000e */
[----:B------:R-:W-:Y:S01]  /*0730*/  IADD3 R14, R7, -0x3f2aaaab, RZ ;  /* 0xc0d55555070e7810 */ /* 0x000fe20007ffe0ff */
[----:B------:R-:W-:Y:S01]  /*0740*/  FFMA.FTZ R18, R22, R25, R22 ;  /* 0x0000001916127223 */ /* 0x000fe20000010016 */
[----:B------:R-:W-:Y:S01]  /*0750*/  FFMA.FTZ R21, R26, R21, -0.12148627638816833496 ;  /* 0xbdf8cdcc1a157423 */ /* 0x000fe20000010015 */
[----:B------:R-:W-:Y:S02]  /*0760*/  FSETP.NEU.AND P3, PT, R10, RZ, PT ;  /* 0x000000ff0a00720b */ /* 0x000fe40003f6d000 */
[----:B------:R-:W-:Y:S01]  /*0770*/  LOP3.LUT R20, R14, 0xff800000, RZ, 0xc0, !PT ;  /* 0xff8000000e147812 */ /* 0x000fe200078ec0ff */
[----:B------:R-:W-:-:S03]  /*0780*/  FFMA.FTZ R21, R26, R21, 0.13980610668659210205 ;  /* 0x3e0f29551a157423 */ /* 0x000fc60000010015 */
[----:B------:R-:W-:Y:S01]  /*0790*/  IADD3 R14, R7, -R20, RZ ;  /* 0x80000014070e7210 */ /* 0x000fe20007ffe0ff */
[----:B------:R-:W-:Y:S01]  /*07a0*/  FFMA.FTZ R21, R26, R21, -0.16684235632419586182 ;  /* 0xbe2ad8b91a157423 */ /* 0x000fe20000010015 */
[----:B------:R-:W-:-:S03]  /*07b0*/  @P2 MOV R29, 0x7f800000 ;  /* 0x7f800000001d2802 */ /* 0x000fc60000000f00 */
[----:B------:R-:W-:Y:S01]  /*07c0*/  FFMA.FTZ R25, R26, R21, 0.20012299716472625732 ;  /* 0x3e4ced0b1a197423 */ /* 0x000fe20000010015 */
[----:B------:R-:W-:Y:S01]  /*07d0*/  FADD R22, R14, -1 ;  /* 0xbf8000000e167421 */ /* 0x000fe20000000000 */
[----:B------:R-:W-:Y:S01]  /*07e0*/  FFMA.FTZ R14, R23, 0.69314718246459960938, R18 ;  /* 0x3f317218170e7823 */ /* 0x000fe20000010012 */
[----:B------:R-:W-:Y:S01]  /*07f0*/  FFMA.FTZ R23, R30, -R3, 0.14084610342979431152 ;  /* 0x3e1039f61e177423 */ /* 0x000fe20000010803 */
[----:B------:R-:W-:Y:S01]  /*0800*/  FFMA.FTZ R25, R26, R25, -0.24999669194221496582 ;  /* 0xbe7fff221a197423 */ /* 0x000fe20000010019 */
[----:B------:R-:W-:Y:S01]  /*0810*/  FFMA.FTZ R19, R22, -R3, 0.14084610342979431152 ;  /* 0x3e1039f616137423 */ /* 0x000fe20000010803 */
[----:B------:R-:W-:Y:S01]  /*0820*/  FSEL R21, RZ, -23, P5 ;  /* 0xc1b80000ff157808 */ /* 0x000fe20002800000 */
[----:B------:R-:W-:Y:S01]  /*0830*/  FFMA.FTZ R23, R30, R23, -0.12148627638816833496 ;  /* 0xbdf8cdcc1e177423 */ /* 0x000fe20000010017 */
[----:B------:R-:W-:Y:S01]  /*0840*/  FFMA.FTZ R25, R26, R25, 0.33333182334899902344 ;  /* 0x3eaaaa781a197423 */ /* 0x000fe20000010019 */
[----:B------:R-:W-:Y:S01]  /*0850*/  FFMA.FTZ R19, R22, R19, -0.12148627638816833496 ;  /* 0xbdf8cdcc16137423 */ /* 0x000fe20000010013 */
[----:B------:R-:W-:Y:S01]  /*0860*/  @P2 FFMA.FTZ R14, R10, R29, +INF ;  /* 0x7f8000000a0e2423 */ /* 0x000fe2000001001d */
[----:B------:R-:W-:Y:S01]  /*0870*/  FFMA.FTZ R23, R30, R23, 0.13980610668659210205 ;  /* 0x3e0f29551e177423 */ /* 0x000fe20000010017 */
[----:B------:R-:W-:Y:S01]  /*0880*/  FFMA.FTZ R25, R26, R25, -0.5 ;  /* 0xbf0000001a197423 */ /* 0x000fe20000010019 */
[----:B------:R-:W-:Y:S01]  /*0890*/  FFMA.FTZ R19, R22, R19, 0.13980610668659210205 ;  /* 0x3e0f295516137423 */ /* 0x000fe20000010013 */
[----:B------:R-:W-:Y:S01]  /*08a0*/  FFMA.FTZ R21, R24, 1.1920928955078125e-07, R21 ;  /* 0x3400000018157823 */ /* 0x000fe20000010015 */
[----:B------:R-:W-:Y:S01]  /*08b0*/  FFMA.FTZ R23, R30, R23, -0.16684235632419586182 ;  /* 0xbe2ad8b91e177423 */ /* 0x000fe20000010017 */
[----:B------:R-:W-:Y:S01]  /*08c0*/  FMUL R25, R26, R25 ;  /* 0x000000191a197220 */ /* 0x000fe20000400000 */
[----:B------:R-:W-:Y:S01]  /*08d0*/  FFMA.FTZ R19, R22, R19, -0.16684235632419586182 ;  /* 0xbe2ad8b916137423 */ /* 0x000fe20000010013 */
[----:B------:R-:W-:-:S02]  /*08e0*/  ISETP.GE.U32.AND P2, PT, R4, 0x7f800000, PT ;  /* 0x7f8000000400780c */ /* 0x000fc40003f46070 */
[----:B------:R-:W-:Y:S01]  /*08f0*/  FFMA.FTZ R26, R26, R25, R26 ;  /* 0x000000191a1a7223 */ /* 0x000fe2000001001a */
[----:B------:R-:W-:Y:S01]  /*0900*/  FFMA.FTZ R19, R22, R19, 0.20012299716472625732 ;  /* 0x3e4ced0b16137423 */ /* 0x000fe20000010013 */
[----:B------:R-:W-:Y:S02]  /*0910*/  FSETP.GEU.AND P5, PT, R5, 1.175494350822287508e-38, PT ;  /* 0x008000000500780b */ /* 0x000fe40003fae000 */
[----:B------:R-:W-:Y:S01]  /*0920*/  FFMA.FTZ R10, R21, 0.69314718246459960938, R26 ;  /* 0x3f317218150a7823 */ /* 0x000fe2000001001a */
[----:B------:R-:W-:Y:S01]  /*0930*/  FFMA.FTZ R21, R30, R23, 0.20012299716472625732 ;  /* 0x3e4ced0b1e157423 */ /* 0x000fe20000010017 */
[----:B------:R-:W-:Y:S01]  /*0940*/  FFMA.FTZ R19, R22, R19, -0.24999669194221496582 ;  /* 0xbe7fff2216137423 */ /* 0x000fe20000010013 */
[----:B------:R-:W-:Y:S02]  /*0950*/  FSEL R18, RZ, -23, P0 ;  /* 0xc1b80000ff127808 */ /* 0x000fe40000000000 */
[----:B------:R-:W-:Y:S01]  /*0960*/  FFMA.FTZ R21, R30, R21, -0.24999669194221496582 ;  /* 0xbe7fff221e157423 */ /* 0x000fe20000010015 */
[----:B------:R-:W-:Y:S01]  /*0970*/  FFMA.FTZ R19, R22, R19, 0.33333182334899902344 ;  /* 0x3eaaaa7816137423 */ /* 0x000fe20000010013 */
[----:B------:R-:W-:-:S02]  /*0980*/  ISETP.GE.U32.AND P0, PT, R7, 0x7f800000, PT ;  /* 0x7f8000000700780c */ /* 0x000fc40003f06070 */
[----:B------:R-:W-:Y:S01]  /*0990*/  FFMA.FTZ R25, R30, R21, 0.33333182334899902344 ;  /* 0x3eaaaa781e197423 */ /* 0x000fe20000010015 */
[C---:B------:R-:W-:Y:S01]  /*09a0*/  FFMA.FTZ R21, R22.reuse, R19, -0.5 ;  /* 0xbf00000016157423 */ /* 0x040fe20000010013 */
[----:B------:R-:W-:Y:S01]  /*09b0*/  I2FP.F32.S32 R19, R20 ;  /* 0x0000001400137245 */ /* 0x000fe20000201400 */
[----:B------:R-:W-:Y:S01]  /*09c0*/  @!P5 FMUL R5, R5, 8388608 ;  /* 0x4b0000000505d820 */ /* 0x000fe20000400000 */
[----:B------:R-:W-:Y:S01]  /*09d0*/  FSEL R23, RZ, -23, P1 ;  /* 0xc1b80000ff177808 */ /* 0x000fe20000800000 */
[----:B------:R-:W-:Y:S01]  /*09e0*/  FMUL R21, R22, R21 ;  /* 0x0000001516157220 */ /* 0x000fe20000400000 */
[----:B------:R-:W-:Y:S01]  /*09f0*/  FFMA.FTZ R25, R30, R25, -0.5 ;  /* 0xbf0000001e197423 */ /* 0x000fe20000010019 */
[----:B------:R-:W-:Y:S01]  /*0a00*/  FFMA.FTZ R18, R19, 1.1920928955078125e-07, R18 ;  /* 0x3400000013127823 */ /* 0x000fe20000010012 */
[----:B------:R-:W-:Y:S01]  /*0a10*/  @P2 MOV R19, 0x7f800000 ;  /* 0x7f80000000132802 */ /* 0x000fe20000000f00 */
[----:B------:R-:W-:Y:S01]  /*0a20*/  FFMA.FTZ R21, R22, R21, R22 ;  /* 0x0000001516157223 */ /* 0x000fe20000010016 */
[----:B------:R-:W-:Y:S01]  /*0a30*/  ISETP.GE.U32.AND P1, PT, R6, 0x7f800000, PT ;  /* 0x7f8000000600780c */ /* 0x000fe20003f26070 */
[----:B------:R-:W-:Y:S01]  /*0a40*/  FMUL R25, R30, R25 ;  /* 0x000000191e197220 */ /* 0x000fe20000400000 */
[----:B------:R-:W-:Y:S01]  /*0a50*/  @P0 MOV R20, 0x7f800000 ;  /* 0x7f80000000140802 */ /* 0x000fe20000000f00 */
[----:B------:R-:W-:Y:S01]  /*0a60*/  @P2 FFMA.FTZ R10, R4, R19, +INF ;  /* 0x7f800000040a2423 */ /* 0x000fe20000010013 */
[----:B------:R-:W-:Y:S01]  /*0a70*/  IADD3 R19, R5, -0x3f2aaaab, RZ ;  /* 0xc0d5555505137810 */ /* 0x000fe20007ffe0ff */
[----:B------:R-:W-:Y:S01]  /*0a80*/  FFMA.FTZ R21, R18, 0.69314718246459960938, R21 ;  /* 0x3f31721812157823 */ /* 0x000fe20000010015 */
[----:B------:R-:W-:Y:S01]  /*0a90*/  I2FP.F32.S32 R24, R27 ;  /* 0x0000001b00187245 */ /* 0x000fe20000201400 */
[----:B------:R-:W-:Y:S01]  /*0aa0*/  @P0 FFMA.FTZ R21, R7, R20, +INF ;  /* 0x7f80000007150423 */ /* 0x000fe20000010014 */
[-C--:B------:R-:W-:Y:S01]  /*0ab0*/  FSETP.GT.AND P2, PT, R9, R8.reuse, PT ;  /* 0x000000080900720b */ /* 0x080fe20003f44000 */
[----:B------:R-:W-:Y:S01]  /*0ac0*/  FFMA.FTZ R30, R30, R25, R30 ;  /* 0x000000191e1e7223 */ /* 0x000fe2000001001e */
[----:B------:R-:W-:Y:S01]  /*0ad0*/  LOP3.LUT R20, R19, 0xff800000, RZ, 0xc0, !PT ;  /* 0xff80000013147812 */ /* 0x000fe200078ec0ff */
[----:B------:R-:W-:Y:S01]  /*0ae0*/  FFMA.FTZ R23, R24, 1.1920928955078125e-07, R23 ;  /* 0x3400000018177823 */ /* 0x000fe20000010017 */
[----:B------:R-:W-:Y:S01]  /*0af0*/  FSETP.GEU.AND P0, PT, R11, 1.175494350822287508e-38, PT ;  /* 0x008000000b00780b */ /* 0x000fe20003f0e000 */
[----:B------:R-:W-:Y:S01]  /*0b00*/  FADD R21, RZ, -R21 ;  /* 0x80000015ff157221 */ /* 0x000fe20000000000 */
[----:B------:R-:W-:Y:S01]  /*0b10*/  FSEL R22, R9, R8, P2 ;  /* 0x0000000809167208 */ /* 0x000fe20001000000 */
[----:B------:R-:W-:Y:S01]  /*0b20*/  FFMA.FTZ R18, R23, 0.69314718246459960938, R30 ;  /* 0x3f31721817127823 */ /* 0x000fe2000001001e */
[----:B------:R-:W-:Y:S01]  /*0b30*/  IADD3 R19, R5, -R20, RZ ;  /* 0x8000001405137210 */ /* 0x000fe20007ffe0ff */
[----:B------:R-:W-:Y:S01]  /*0b40*/  FADD R10, RZ, -R10 ;  /* 0x8000000aff0a7221 */ /* 0x000fe20000000000 */
[----:B------:R-:W-:-:S02]  /*0b50*/  FSETP.NEU.AND P2, PT, R7, RZ, PT ;  /* 0x000000ff0700720b */ /* 0x000fc40003f4d000 */
[----:B------:R-:W-:Y:S01]  /*0b60*/  FSEL R7, R9, R22, P6 ;  /* 0x0000001609077208 */ /* 0x000fe20003000000 */
[----:B------:R-:W-:Y:S01]  /*0b70*/  FADD R22, R19, -1 ;  /* 0xbf80000013167421 */ /* 0x000fe20000000000 */
[----:B------:R-:W-:Y:S01]  /*0b80*/  @P1 MOV R23, 0x7f800000 ;  /* 0x7f80000000171802 */ /* 0x000fe20000000f00 */
[----:B------:R-:W-:Y:S01]  /*0b90*/  FADD R19, RZ, -R17 ;  /* 0x80000011ff137221 */ /* 0x000fe20000000000 */
[----:B------:R-:W-:Y:S01]  /*0ba0*/  FSEL R24, R21, +INF , P2 ;  /* 0x7f80000015187808 */ /* 0x000fe20001000000 */
[----:B------:R-:W-:Y:S01]  /*0bb0*/  FFMA.FTZ R17, R22, -R3, 0.14084610342979431152 ;  /* 0x3e1039f616117423 */ /* 0x000fe20000010803 */
[----:B-----5:R-:W-:Y:S01]  /*0bc0*/  FSETP.GT.AND P6, PT, R7, R12, PT ;  /* 0x0000000c0700720b */ /* 0x020fe20003fc4000 */
[C---:B------:R-:W-:Y:S01]  /*0bd0*/  @P1 FFMA.FTZ R18, R6.reuse, R23, +INF ;  /* 0x7f80000006121423 */ /* 0x040fe20000010017 */
[----:B------:R-:W-:Y:S01]  /*0be0*/  FSEL R23, R19, +INF , P4 ;  /* 0x7f80000013177808 */ /* 0x000fe20002000000 */
[----:B------:R-:W-:Y:S01]  /*0bf0*/  @!P0 FMUL R11, R11, 8388608 ;  /* 0x4b0000000b0b8820 */ /* 0x000fe20000400000 */
[----:B------:R-:W-:Y:S01]  /*0c00*/  FSETP.NEU.AND P2, PT, R6, RZ, PT ;  /* 0x000000ff0600720b */ /* 0x000fe20003f4d000 */
[----:B------:R-:W-:Y:S01]  /*0c10*/  FFMA.FTZ R19, R22, R17, -0.12148627638816833496 ;  /* 0xbdf8cdcc16137423 */ /* 0x000fe20000010011 */
[----:B------:R-:W-:Y:S01]  /*0c20*/  FFMA R17, R9, 10, R24 ;  /* 0x4120000009117823 */ /* 0x000fe20000000018 */
[----:B------:R-:W-:Y:S01]  /*0c30*/  FFMA R6, R8, 10, R23 ;  /* 0x4120000008067823 */ /* 0x000fe20000000017 */
[----:B------:R-:W-:Y:S01]  /*0c40*/  IADD3 R21, R11, -0x3f2aaaab, RZ ;  /* 0xc0d555550b157810 */ /* 0x000fe20007ffe0ff */
[----:B------:R-:W-:Y:S01]  /*0c50*/  FADD R23, RZ, -R14 ;  /* 0x8000000eff177221 */ /* 0x000fe20000000000 */
[----:B------:R-:W-:Y:S01]  /*0c60*/  FSETP.NEU.AND P1, PT, R4, RZ, PT ;  /* 0x000000ff0400720b */ /* 0x000fe20003f2d000 */
[----:B------:R-:W-:Y:S01]  /*0c70*/  FADD R18, RZ, -R18 ;  /* 0x80000012ff127221 */ /* 0x000fe20000000000 */
[----:B------:R-:W-:-:S02]  /*0c80*/  FSEL R4, RZ, -23, P5 ;  /* 0xc1b80000ff047808 */ /* 0x000fc40002800000 */
[----:B------:R-:W-:Y:S02]  /*0c90*/  FSETP.NAN.AND P4, PT, R7, R7, PT ;  /* 0x000000070700720b */ /* 0x000fe40003f88000 */
[----:B------:R-:W-:Y:S01]  /*0ca0*/  LOP3.LUT R24, R21, 0xff800000, RZ, 0xc0, !PT ;  /* 0xff80000015187812 */ /* 0x000fe200078ec0ff */
[C---:B------:R-:W-:Y:S01]  /*0cb0*/  FFMA.FTZ R21, R22.reuse, R19, 0.13980610668659210205 ;  /* 0x3e0f295516157423 */ /* 0x040fe20000010013 */
[----:B------:R-:W-:Y:S02]  /*0cc0*/  FSETP.GT.AND P5, PT, R17, R6, PT ;  /* 0x000000061100720b */ /* 0x000fe40003fa4000 */
[----:B------:R-:W-:Y:S01]  /*0cd0*/  I2FP.F32.S32 R19, R20 ;  /* 0x0000001400137245 */ /* 0x000fe20000201400 */
[C---:B------:R-:W-:Y:S01]  /*0ce0*/  FFMA.FTZ R21, R22.reuse, R21, -0.16684235632419586182 ;  /* 0xbe2ad8b916157423 */ /* 0x040fe20000010015 */
[----:B------:R-:W-:Y:S02]  /*0cf0*/  @!P6 FSEL R7, R7, R12, P4 ;  /* 0x0000000c0707e208 */ /* 0x000fe40002000000 */
[----:B------:R-:W-:Y:S01]  /*0d00*/  FSETP.NAN.AND P6, PT, R17, R17, PT ;  /* 0x000000111100720b */ /* 0x000fe20003fc8000 */
[----:B------:R-:W-:Y:S01]  /*0d10*/  FFMA.FTZ R14, R19, 1.1920928955078125e-07, R4 ;  /* 0x34000000130e7823 */ /* 0x000fe20000010004 */
[----:B------:R-:W-:Y:S01]  /*0d20*/  FSEL R20, R17, R6, P5 ;  /* 0x0000000611147208 */ /* 0x000fe20002800000 */
[----:B------:R-:W-:Y:S01]  /*0d30*/  FFMA.FTZ R21, R22, R21, 0.20012299716472625732 ;  /* 0x3e4ced0b16157423 */ /* 0x000fe20000010015 */
[----:B------:R-:W-:-:S02]  /*0d40*/  FSETP.GT.AND P4, PT, R7, R13, PT ;  /* 0x0000000d0700720b */ /* 0x000fc40003f84000 */
[----:B------:R-:W-:Y:S01]  /*0d50*/  FSEL R4, R17, R20, P6 ;  /* 0x0000001411047208 */ /* 0x000fe20003000000 */
[C---:B------:R-:W-:Y:S01]  /*0d60*/  FFMA.FTZ R21, R22.reuse, R21, -0.24999669194221496582 ;  /* 0xbe7fff2216157423 */ /* 0x040fe20000010015 */
[----:B------:R-:W-:Y:S02]  /*0d70*/  IADD3 R19, R11, -R24, RZ ;  /* 0x800000180b137210 */ /* 0x000fe40007ffe0ff */
[----:B------:R-:W-:Y:S01]  /*0d80*/  FSEL R23, R23, +INF , P3 ;  /* 0x7f80000017177808 */ /* 0x000fe20001800000 */
[----:B------:R-:W-:Y:S01]  /*0d90*/  FFMA.FTZ R21, R22, R21, 0.33333182334899902344 ;  /* 0x3eaaaa7816157423 */ /* 0x000fe20000010015 */
[----:B------:R-:W-:Y:S01]  /*0da0*/  FSETP.NAN.AND P5, PT, R4, R4, PT ;  /* 0x000000040400720b */ /* 0x000fe20003fa8000 */
[----:B------:R-:W-:Y:S01]  /*0db0*/  FADD R20, R19, -1 ;  /* 0xbf80000013147421 */ /* 0x000fe20000000000 */
[----:B------:R-:W-:Y:S01]  /*0dc0*/  FSETP.NAN.AND P6, PT, R7, R7, PT ;  /* 0x000000070700720b */ /* 0x000fe20003fc8000 */
[----:B------:R-:W-:Y:S01]  /*0dd0*/  FFMA R19, R12, 10, R23 ;  /* 0x412000000c137823 */ /* 0x000fe20000000017 */
[----:B------:R-:W-:Y:S01]  /*0de0*/  ISETP.GE.U32.AND P3, PT, R5, 0x7f800000, PT ;  /* 0x7f8000000500780c */ /* 0x000fe20003f66070 */
[----:B------:R-:W-:Y:S01]  /*0df0*/  FFMA.FTZ R3, R20, -R3, 0.14084610342979431152 ;  /* 0x3e1039f614037423 */ /* 0x000fe20000010803 */
[----:B------:R-:W-:Y:S01]  /*0e00*/  @!P4 FSEL R7, R7, R13, P6 ;  /* 0x0000000d0707c208 */ /* 0x000fe20003000000 */
[----:B------:R-:W-:Y:S01]  /*0e10*/  FFMA.FTZ R21, R22, R21, -0.5 ;  /* 0xbf00000016157423 */ /* 0x000fe20000010015 */
[----:B------:R-:W-:Y:S01]  /*0e20*/  FSETP.GT.AND P6, PT, R4, R19, PT ;  /* 0x000000130400720b */ /* 0x000fe20003fc4000 */
[----:B------:R-:W-:Y:S01]  /*0e30*/  FFMA.FTZ R3, R20, R3, -0.12148627638816833496 ;  /* 0xbdf8cdcc14037423 */ /* 0x000fe20000010003 */
[C---:B------:R-:W-:Y:S01]  /*0e40*/  FSETP.GT.AND P4, PT, R7.reuse, R15, PT ;  /* 0x0000000f0700720b */ /* 0x040fe20003f84000 */
[----:B------:R-:W-:Y:S01]  /*0e50*/  FMUL R21, R22, R21 ;  /* 0x0000001516157220 */ /* 0x000fe20000400000 */
[----:B------:R-:W-:Y:S01]  /*0e60*/  FSEL R10, R10, +INF , P1 ;  /* 0x7f8000000a0a7808 */ /* 0x000fe20000800000 */
[----:B------:R-:W-:Y:S01]  /*0e70*/  FFMA.FTZ R3, R20, R3, 0.13980610668659210205 ;  /* 0x3e0f295514037423 */ /* 0x000fe20000010003 */
[----:B------:R-:W-:Y:S01]  /*0e80*/  @!P5 FSEL R4, R4, R19, P6 ;  /* 0x000000130404d208 */ /* 0x000fe20003000000 */
[----:B------:R-:W-:Y:S01]  /*0e90*/  FFMA.FTZ R21, R22, R21, R22 ;  /* 0x0000001516157223 */ /* 0x000fe20000010016 */
[----:B------:R-:W-:Y:S01]  /*0ea0*/  FSETP.NAN.AND P6, PT, R7, R7, PT ;  /* 0x000000070700720b */ /* 0x000fe20003fc8000 */
[----:B------:R-:W-:Y:S01]  /*0eb0*/  FFMA R23, R13, 10, R10 ;  /* 0x412000000d177823 */ /* 0x000fe2000000000a */
[----:B------:R-:W-:Y:S01]  /*0ec0*/  FSETP.NAN.AND P5, PT, R4, R4, PT ;  /* 0x000000040400720b */ /* 0x000fe20003fa8000 */
[----:B------:R-:W-:Y:S01]  /*0ed0*/  FFMA.FTZ R3, R20, R3, -0.16684235632419586182 ;  /* 0xbe2ad8b914037423 */ /* 0x000fe20000010003 */
[----:B------:R-:W-:Y:S01]  /*0ee0*/  @P3 MOV R10, 0x7f800000 ;  /* 0x7f800000000a3802 */ /* 0x000fe20000000f00 */
[----:B------:R-:W-:Y:S01]  /*0ef0*/  FFMA.FTZ R14, R14, 0.69314718246459960938, R21 ;  /* 0x3f3172180e0e7823 */ /* 0x000fe20000010015 */
[----:B------:R-:W-:Y:S01]  /*0f00*/  FSEL R18, R18, +INF , P2 ;  /* 0x7f80000012127808 */ /* 0x000fe20001000000 */
[----:B------:R-:W-:Y:S01]  /*0f10*/  FFMA.FTZ R3, R20, R3, 0.20012299716472625732 ;  /* 0x3e4ced0b14037423 */ /* 0x000fe20000010003 */
[----:B------:R-:W-:Y:S01]  /*0f20*/  @!P4 FSEL R7, R7, R15, P6 ;  /* 0x0000000f0707c208 */ /* 0x000fe20003000000 */
[----:B------:R-:W-:Y:S01]  /*0f30*/  @P3 FFMA.FTZ R14, R5, R10, +INF ;  /* 0x7f800000050e3423 */ /* 0x000fe2000001000a */
[----:B------:R-:W-:Y:S01]  /*0f40*/  FSETP.GT.AND P6, PT, R4, R23, PT ;  /* 0x000000170400720b */ /* 0x000fe20003fc4000 */
[C---:B------:R-:W-:Y:S01]  /*0f50*/  FFMA.FTZ R3, R20.reuse, R3, -0.24999669194221496582 ;  /* 0xbe7fff2214037423 */ /* 0x040fe20000010003 */
[----:B------:R-:W-:Y:S01]  /*0f60*/  FSETP.GT.AND P4, PT, R7, R16, PT ;  /* 0x000000100700720b */ /* 0x000fe20003f84000 */
[----:B------:R-:W-:Y:S01]  /*0f70*/  FADD R14, RZ, -R14 ;  /* 0x8000000eff0e7221 */ /* 0x000fe20000000000 */
[----:B------:R-:W-:Y:S01]  /*0f80*/  FSETP.NEU.AND P1, PT, R5, RZ, PT ;  /* 0x000000ff0500720b */ /* 0x000fe20003f2d000 */
[----:B------:R-:W-:Y:S01]  /*0f90*/  FFMA.FTZ R21, R20, R3, 0.33333182334899902344 ;  /* 0x3eaaaa7814157423 */ /* 0x000fe20000010003 */
[----:B------:R-:W-:Y:S01]  /*0fa0*/  @!P5 FSEL R4, R4, R23, P6 ;  /* 0x000000170404d208 */ /* 0x000fe20003000000 */
[----:B------:R-:W-:Y:S01]  /*0fb0*/  FFMA R3, R15, 10, R18 ;  /* 0x412000000f037823 */ /* 0x000fe20000000012 */
[----:B------:R-:W-:Y:S01]  /*0fc0*/  FSETP.NAN.AND P2, PT, R7, R7, PT ;  /* 0x000000070700720b */ /* 0x000fe20003f48000 */
[----:B------:R-:W-:Y:S01]  /*0fd0*/  FFMA.FTZ R21, R20, R21, -0.5 ;  /* 0xbf00000014157423 */ /* 0x000fe20000010015 */
[----:B------:R-:W-:-:S02]  /*0fe0*/  FSETP.NAN.AND P3, PT, R4, R4, PT ;  /* 0x000000040400720b */ /* 0x000fc40003f68000 */
[----:B------:R-:W-:Y:S01]  /*0ff0*/  FSEL R5, RZ, -23, P0 ;  /* 0xc1b80000ff057808 */ /* 0x000fe20000000000 */
[C---:B------:R-:W-:Y:S01]  /*1000*/  FMUL R21, R20.reuse, R21 ;  /* 0x0000001514157220 */ /* 0x040fe20000400000 */
[----:B------:R-:W-:Y:S02]  /*1010*/  ISETP.GE.U32.AND P0, PT, R11, 0x7f800000, PT ;  /* 0x7f8000000b00780c */ /* 0x000fe40003f06070 */
[----:B------:R-:W-:Y:S01]  /*1020*/  @!P4 FSEL R7, R7, R16, P2 ;  /* 0x000000100707c208 */ /* 0x000fe20001000000 */
[----:B------:R-:W-:Y:S01]  /*1030*/  FFMA.FTZ R20, R20, R21, R20 ;  /* 0x0000001514147223 */ /* 0x000fe20000010014 */
[----:B------:R-:W-:Y:S02]  /*1040*/  FSETP.GT.AND P2, PT, R4, R3, PT ;  /* 0x000000030400720b */ /* 0x000fe40003f44000 */
[----:B------:R-:W-:Y:S02]  /*1050*/  I2FP.F32.S32 R24, R24 ;  /* 0x0000001800187245 */ /* 0x000fe40000201400 */
[----:B------:R-:W-:-:S02]  /*1060*/  FSEL R21, R14, +INF , P1 ;  /* 0x7f8000000e157808 */ /* 0x000fc40000800000 */
[----:B------:R-:W-:Y:S01]  /*1070*/  @!P3 FSEL R4, R4, R3, P2 ;  /* 0x000000030404b208 */ /* 0x000fe20001000000 */
[----:B------:R-:W-:Y:S01]  /*1080*/  FFMA.FTZ R5, R24, 1.1920928955078125e-07, R5 ;  /* 0x3400000018057823 */ /* 0x000fe20000010005 */
[----:B------:R-:W-:Y:S01]  /*1090*/  FSETP.GT.AND P2, PT, R7, R2, PT ;  /* 0x000000020700720b */ /* 0x000fe20003f44000 */
[----:B------:R-:W-:Y:S01]  /*10a0*/  FFMA R21, R16, 10, R21 ;  /* 0x4120000010157823 */ /* 0x000fe20000000015 */
[----:B------:R-:W-:Y:S01]  /*10b0*/  FSETP.NAN.AND P1, PT, R4, R4, PT ;  /* 0x000000040400720b */ /* 0x000fe20003f28000 */
[----:B------:R-:W-:Y:S01]  /*10c0*/  FFMA.FTZ R5, R5, 0.69314718246459960938, R20 ;  /* 0x3f31721805057823 */ /* 0x000fe20000010014 */
[----:B------:R-:W-:Y:S02]  /*10d0*/  @P0 MOV R10, 0x7f800000 ;  /* 0x7f800000000a0802 */ /* 0x000fe40000000f00 */
[----:B------:R-:W-:-:S03]  /*10e0*/  FSETP.NAN.AND P3, PT, R7, R7, PT ;  /* 0x000000070700720b */ /* 0x000fc60003f68000 */
[----:B------:R-:W-:Y:S01]  /*10f0*/  @P0 FFMA.FTZ R5, R11, R10, +INF ;  /* 0x7f8000000b050423 */ /* 0x000fe2000001000a */
[----:B------:R-:W-:-:S03]  /*1100*/  FSETP.GT.AND P0, PT, R4, R21, PT ;  /* 0x000000150400720b */ /* 0x000fc60003f04000 */
[----:B------:R-:W-:Y:S01]  /*1110*/  @!P2 FSEL R7, R7, R2, P3 ;  /* 0x000000020707a208 */ /* 0x000fe20001800000 */
[----:B------:R-:W-:Y:S01]  /*1120*/  FADD R5, RZ, -R5 ;  /* 0x80000005ff057221 */ /* 0x000fe20000000000 */
[----:B------:R-:W-:Y:S02]  /*1130*/  FSETP.NEU.AND P2, PT, R11, RZ, PT ;  /* 0x000000ff0b00720b */ /* 0x000fe40003f4d000 */
[----:B------:R-:W-:Y:S01]  /*1140*/  @!P1 FSEL R4, R4, R21, P0 ;  /* 0x0000001504049208 */ /* 0x000fe20000000000 */
[----:B------:R-:W-:Y:S01]  /*1150*/  FADD R9, -R7, R9 ;  /* 0x0000000907097221 */ /* 0x000fe20000000100 */
[----:B------:R-:W-:Y:S01]  /*1160*/  FSEL R5, R5, +INF , P2 ;  /* 0x7f80000005057808 */ /* 0x000fe20001000000 */
[----:B------:R-:W-:Y:S01]  /*1170*/  FADD R8, -R7, R8 ;  /* 0x0000000807087221 */ /* 0x000fe20000000100 */
[----:B------:R-:W-:Y:S01]  /*1180*/  FSETP.NAN.AND P1, PT, R4, R4, PT ;  /* 0x000000040400720b */ /* 0x000fe20003f28000 */
[----:B------:R-:W-:Y:S01]  /*1190*/  FMUL R9, R9, 10 ;  /* 0x4120000009097820 */ /* 0x000fe20000400000 */
[----:B------:R-:W-:Y:S01]  /*11a0*/  FADD R12, -R7, R12 ;  /* 0x0000000c070c7221 */ /* 0x000fe20000000100 */
[----:B------:R-:W-:Y:S01]  /*11b0*/  FFMA R5, R2, 10, R5 ;  /* 0x4120000002057823 */ /* 0x000fe20000000005 */
[----:B------:R-:W-:Y:S01]  /*11c0*/  FMUL R8, R8, 10 ;  /* 0x4120000008087820 */ /* 0x000fe20000400000 */
[----:B------:R-:W-:Y:S01]  /*11d0*/  FMUL R9, R9, 1.4426950216293334961 ;  /* 0x3fb8aa3b09097820 */ /* 0x000fe20000400000 */
[----:B------:R-:W-:Y:S01]  /*11e0*/  FMUL R12, R12, 10 ;  /* 0x412000000c0c7820 */ /* 0x000fe20000400000 */
[----:B------:R-:W-:Y:S01]  /*11f0*/  FADD R13, -R7, R13 ;  /* 0x0000000d070d7221 */ /* 0x000fe20000000100 */
[-C--:B------:R-:W-:Y:S01]  /*1200*/  FSETP.GT.AND P0, PT, R4, R5.reuse, PT ;  /* 0x000000050400720b */ /* 0x080fe20003f04000 */
[----:B------:R-:W-:Y:S01]  /*1210*/  FMUL R8, R8, 1.4426950216293334961 ;  /* 0x3fb8aa3b08087820 */ /* 0x000fe20000400000 */
[----:B------:R-:W-:Y:S01]  /*1220*/  FSETP.GEU.AND P6, PT, R9, -126, PT ;  /* 0xc2fc00000900780b */ /* 0x000fe20003fce000 */
[----:B------:R-:W-:Y:S01]  /*1230*/  FMUL R12, R12, 1.4426950216293334961 ;  /* 0x3fb8aa3b0c0c7820 */ /* 0x000fe20000400000 */
[----:B------:R-:W-:Y:S01]  /*1240*/  FMUL R13, R13, 10 ;  /* 0x412000000d0d7820 */ /* 0x000fe20000400000 */
[----:B------:R-:W-:Y:S01]  /*1250*/  @!P1 FSEL R4, R4, R5, P0 ;  /* 0x0000000504049208 */ /* 0x000fe20000000000 */
[----:B------:R-:W-:Y:S01]  /*1260*/  FADD R15, -R7, R15 ;  /* 0x0000000f070f7221 */ /* 0x000fe20000000100 */
[----:B------:R-:W-:Y:S01]  /*1270*/  FSETP.GEU.AND P2, PT, R8, -126, PT ;  /* 0xc2fc00000800780b */ /* 0x000fe20003f4e000 */
[----:B------:R-:W-:Y:S01]  /*1280*/  FMUL R13, R13, 1.4426950216293334961 ;  /* 0x3fb8aa3b0d0d7820 */ /* 0x000fe20000400000 */
[----:B------:R-:W-:Y:S01]  /*1290*/  FSETP.GEU.AND P3, PT, R12, -126, PT ;  /* 0xc2fc00000c00780b */ /* 0x000fe20003f6e000 */
[--C-:B------:R-:W-:Y:S01]  /*12a0*/  FADD R17, R17, -R4.reuse ;  /* 0x8000000411117221 */ /* 0x100fe20000000000 */
[--C-:B------:R-:W-:Y:S01]  /*12b0*/  FADD R23, R23, -R4.reuse ;  /* 0x8000000417177221 */ /* 0x100fe20000000000 */
[--C-:B------:R-:W-:Y:S01]  /*12c0*/  FADD R6, R6, -R4.reuse ;  /* 0x8000000406067221 */ /* 0x100fe20000000000 */
[--C-:B------:R-:W-:Y:S01]  /*12d0*/  FADD R19, R19, -R4.reuse ;  /* 0x8000000413137221 */ /* 0x100fe20000000000 */
[----:B------:R-:W-:Y:S01]  /*12e0*/  FMUL R17, R17, 1.4426950216293334961 ;  /* 0x3fb8aa3b11117820 */ /* 0x000fe20000400000 */
[----:B------:R-:W-:Y:S01]  /*12f0*/  FMUL R23, R23, 1.4426950216293334961 ;  /* 0x3fb8aa3b17177820 */ /* 0x000fe20000400000 */
[----:B------:R-:W-:Y:S01]  /*1300*/  FMUL R6, R6, 1.4426950216293334961 ;  /* 0x3fb8aa3b06067820 */ /* 0x000fe20000400000 */
[----:B------:R-:W-:Y:S01]  /*1310*/  FMUL R19, R19, 1.4426950216293334961 ;  /* 0x3fb8aa3b13137820 */ /* 0x000fe20000400000 */
[----:B------:R-:W-:Y:S01]  /*1320*/  @!P6 FMUL R9, R9, 0.5 ;  /* 0x3f0000000909e820 */ /* 0x000fe20000400000 */
[----:B------:R-:W-:Y:S01]  /*1330*/  FSETP.GEU.AND P0, PT, R17, -126, PT ;  /* 0xc2fc00001100780b */ /* 0x000fe20003f0e000 */
[----:B------:R-:W-:Y:S01]  /*1340*/  @!P2 FMUL R8, R8, 0.5 ;  /* 0x3f0000000808a820 */ /* 0x000fe20000400000 */
[----:B------:R-:W-:Y:S01]  /*1350*/  FSETP.GEU.AND P5, PT, R23, -126, PT ;  /* 0xc2fc00001700780b */ /* 0x000fe20003fae000 */
[--C-:B------:R-:W-:Y:S01]  /*1360*/  FADD R3, R3, -R4.reuse ;  /* 0x8000000403037221 */ /* 0x100fe20000000000 */
[----:B------:R-:W-:Y:S01]  /*1370*/  FSETP.GEU.AND P4, PT, R6, -126, PT ;  /* 0xc2fc00000600780b */ /* 0x000fe20003f8e000 */
[----:B------:R-:W0:Y:S01]  /*1380*/  MUFU.EX2 R9, R9 ;  /* 0x0000000900097308 */ /* 0x000e220000000800 */
[----:B------:R-:W-:Y:S01]  /*1390*/  FSETP.GEU.AND P1, PT, R19, -126, PT ;  /* 0xc2fc00001300780b */ /* 0x000fe20003f2e000 */
[----:B------:R-:W-:Y:S01]  /*13a0*/  FMUL R3, R3, 1.4426950216293334961 ;  /* 0x3fb8aa3b03037820 */ /* 0x000fe20000400000 */
[----:B------:R-:W-:Y:S01]  /*13b0*/  FADD R21, R21, -R4 ;  /* 0x8000000415157221 */ /* 0x000fe20000000000 */
[----:B------:R-:W-:Y:S01]  /*13c0*/  @!P3 FMUL R12, R12, 0.5 ;  /* 0x3f0000000c0cb820 */ /* 0x000fe20000400000 */
[----:B------:R-:W-:Y:S01]  /*13d0*/  FADD R16, -R7, R16 ;  /* 0x0000001007107221 */ /* 0x000fe20000000100 */
[----:B------:R-:W-:Y:S01]  /*13e0*/  FMUL R15, R15, 10 ;  /* 0x412000000f0f7820 */ /* 0x000fe20000400000 */
[----:B------:R-:W-:Y:S01]  /*13f0*/  FMUL R21, R21, 1.4426950216293334961 ;  /* 0x3fb8aa3b15157820 */ /* 0x000fe20000400000 */
[----:B------:R-:W-:Y:S01]  /*1400*/  @!P0 FMUL R17, R17, 0.5 ;  /* 0x3f00000011118820 */ /* 0x000fe20000400000 */
[----:B------:R-:W1:Y:S01]  /*1410*/  MUFU.EX2 R8, R8 ;  /* 0x0000000800087308 */ /* 0x000e620000000800 */
[----:B------:R-:W-:Y:S01]  /*1420*/  @!P5 FMUL R23, R23, 0.5 ;  /* 0x3f0000001717d820 */ /* 0x000fe20000400000 */
[----:B------:R-:W-:Y:S01]  /*1430*/  FADD R5, R5, -R4 ;  /* 0x8000000405057221 */ /* 0x000fe20000000000 */
[----:B------:R-:W-:Y:S01]  /*1440*/  @!P4 FMUL R6, R6, 0.5 ;  /* 0x3f0000000606c820 */ /* 0x000fe20000400000 */
[----:B------:R-:W-:Y:S01]  /*1450*/  FMUL R16, R16, 10 ;  /* 0x4120000010107820 */ /* 0x000fe20000400000 */
[----:B------:R-:W-:Y:S01]  /*1460*/  @!P1 FMUL R19, R19, 0.5 ;  /* 0x3f00000013139820 */ /* 0x000fe20000400000 */
[----:B------:R-:W-:Y:S01]  /*1470*/  FMUL R15, R15, 1.4426950216293334961 ;  /* 0x3fb8aa3b0f0f7820 */ /* 0x000fe20000400000 */
[----:B0-----:R-:W-:Y:S01]  /*1480*/  @!P6 FMUL R9, R9, R9 ;  /* 0x000000090909e220 */ /* 0x001fe20000400000 */
[----:B------:R-:W0:Y:S01]  /*1490*/  MUFU.EX2 R17, R17 ;  /* 0x0000001100117308 */ /* 0x000e220000000800 */
[----:B------:R-:W-:Y:S01]  /*14a0*/  FSETP.GEU.AND P6, PT, R21, -126, PT ;  /* 0xc2fc00001500780b */ /* 0x000fe20003fce000 */
[----:B------:R-:W-:Y:S01]  /*14b0*/  FMUL R14, R5, 1.4426950216293334961 ;  /* 0x3fb8aa3b050e7820 */ /* 0x000fe20000400000 */
[----:B------:R-:W-:Y:S01]  /*14c0*/  FADD R2, -R7, R2 ;  /* 0x0000000207027221 */ /* 0x000fe20000000100 */
[----:B------:R-:W-:Y:S01]  /*14d0*/  FMUL R16, R16, 1.4426950216293334961 ;  /* 0x3fb8aa3b10107820 */ /* 0x000fe20000400000 */
[----:B-1----:R-:W-:-:S03]  /*14e0*/  @!P2 FMUL R8, R8, R8 ;  /* 0x000000080808a220 */ /* 0x002fc60000400000 */
[----:B------:R-:W1:Y:S01]  /*14f0*/  MUFU.EX2 R23, R23 ;  /* 0x0000001700177308 */ /* 0x000e620000000800 */
[----:B------:R-:W-:Y:S01]  /*1500*/  FMUL R2, R2, 10 ;  /* 0x4120000002027820 */ /* 0x000fe20000400000 */
[----:B------:R-:W-:Y:S01]  /*1510*/  FSETP.GEU.AND P2, PT, R14, -126, PT ;  /* 0xc2fc00000e00780b */ /* 0x000fe20003f4e000 */
[----:B------:R-:W-:Y:S02]  /*1520*/  FADD R8, R9, R8 ;  /* 0x0000000809087221 */ /* 0x000fe40000000000 */
[----:B------:R-:W-:Y:S01]  /*1530*/  FMUL R18, R2, 1.4426950216293334961 ;  /* 0x3fb8aa3b02127820 */ /* 0x000fe20000400000 */
[----:B------:R-:W-:Y:S01]  /*1540*/  @!P6 FMUL R21, R21, 0.5 ;  /* 0x3f0000001515e820 */ /* 0x000fe20000400000 */
[----:B0-----:R-:W-:Y:S01]  /*1550*/  @!P0 FMUL R17, R17, R17 ;  /* 0x0000001111118220 */ /* 0x001fe20000400000 */
[----:B------:R-:W-:Y:S01]  /*1560*/  FSETP.GEU.AND P0, PT, R13, -126, PT ;  /* 0xc2fc00000d00780b */ /* 0x000fe20003f0e000 */
[----:B------:R-:W0:Y:S01]  /*1570*/  MUFU.EX2 R6, R6 ;  /* 0x0000000600067308 */ /* 0x000e220000000800 */
[----:B-1----:R-:W-:Y:S01]  /*1580*/  @!P5 FMUL R23, R23, R23 ;  /* 0x000000171717d220 */ /* 0x002fe20000400000 */
[----:B------:R-:W-:-:S06]  /*1590*/  FSETP.GEU.AND P5, PT, R3, -126, PT ;  /* 0xc2fc00000300780b */ /* 0x000fcc0003fae000 */
[----:B------:R-:W1:Y:S01]  /*15a0*/  MUFU.EX2 R19, R19 ;  /* 0x0000001300137308 */ /* 0x000e620000000800 */
[----:B------:R-:W-:-:S03]  /*15b0*/  @!P2 FMUL R14, R14, 0.5 ;  /* 0x3f0000000e0ea820 */ /* 0x000fc60000400000 */
[----:B------:R-:W-:Y:S01]  /*15c0*/  @!P0 FMUL R13, R13, 0.5 ;  /* 0x3f0000000d0d8820 */ /* 0x000fe20000400000 */
[----:B0-----:R-:W-:-:S03]  /*15d0*/  @!P4 FMUL R6, R6, R6 ;  /* 0x000000060606c220 */ /* 0x001fc60000400000 */
[----:B------:R-:W0:Y:S01]  /*15e0*/  MUFU.EX2 R11, R12 ;  /* 0x0000000c000b7308 */ /* 0x000e220000000800 */
[----:B------:R-:W-:Y:S01]  /*15f0*/  FSETP.GEU.AND P4, PT, R15, -126, PT ;  /* 0xc2fc00000f00780b */ /* 0x000fe20003f8e000 */
[----:B------:R-:W-:Y:S01]  /*1600*/  FADD R6, R17, R6 ;  /* 0x0000000611067221 */ /* 0x000fe20000000000 */
[----:B------:R-:W-:Y:S01]  /*1610*/  @!P5 FMUL R3, R3, 0.5 ;  /* 0x3f0000000303d820 */ /* 0x000fe20000400000 */
[----:B-1----:R-:W-:-:S04]  /*1620*/  @!P1 FMUL R19, R19, R19 ;  /* 0x0000001313139220 */ /* 0x002fc80000400000 */
[----:B------:R-:W1:Y:S01]  /*1630*/  MUFU.EX2 R13, R13 ;  /* 0x0000000d000d7308 */ /* 0x000e620000000800 */
[----:B------:R-:W-:Y:S01]  /*1640*/  FSETP.GEU.AND P1, PT, R16, -126, PT ;  /* 0xc2fc00001000780b */ /* 0x000fe20003f2e000 */
[----:B------:R-:W-:-:S04]  /*1650*/  FADD R6, R6, R19 ;  /* 0x0000001306067221 */ /* 0x000fc80000000000 */
[----:B------:R-:W-:Y:S01]  /*1660*/  @!P4 FMUL R15, R15, 0.5 ;  /* 0x3f0000000f0fc820 */ /* 0x000fe20000400000 */
[----:B0-----:R-:W-:Y:S01]  /*1670*/  @!P3 FMUL R11, R11, R11 ;  /* 0x0000000b0b0bb220 */ /* 0x001fe20000400000 */
[----:B------:R0:W2:Y:S01]  /*1680*/  MUFU.EX2 R5, R3 ;  /* 0x0000000300057308 */ /* 0x0000a20000000800 */
[----:B------:R-:W-:Y:S01]  /*1690*/  FSETP.GEU.AND P3, PT, R18, -126, PT ;  /* 0xc2fc00001200780b */ /* 0x000fe20003f6e000 */
[----:B------:R-:W-:Y:S01]  /*16a0*/  FADD R6, R6, R23 ;  /* 0x0000001706067221 */ /* 0x000fe20000000000 */
[----:B------:R-:W-:Y:S02]  /*16b0*/  FADD R12, R8, R11 ;  /* 0x0000000b080c7221 */ /* 0x000fe40000000000 */
[----:B------:R-:W3:Y:S01]  /*16c0*/  LDC.64 R8, c[0x0][0x228] ;  /* 0x00008a00ff087b82 */ /* 0x000ee20000000a00 */
[----:B------:R-:W-:Y:S01]  /*16d0*/  @!P1 FMUL R16, R16, 0.5 ;  /* 0x3f00000010109820 */ /* 0x000fe20000400000 */
[----:B-1----:R-:W-:Y:S01]  /*16e0*/  @!P0 FMUL R13, R13, R13 ;  /* 0x0000000d0d0d8220 */ /* 0x002fe20000400000 */
[----:B------:R-:W1:Y:S01]  /*16f0*/  MUFU.EX2 R21, R21 ;  /* 0x0000001500157308 */ /* 0x000e620000000800 */
[----:B------:R-:W-:-:S04]  /*1700*/  LOP3.LUT P0, RZ, R28, 0x1c, RZ, 0xc0, !PT ;  /* 0x0000001c1cff7812 */ /* 0x000fc8000780c0ff */
[----:B0-----:R-:W0:Y:S01]  /*1710*/  LDC.64 R2, c[0x0][0x220] ;  /* 0x00008800ff027b82 */ /* 0x001e220000000a00 */
[----:B------:R-:W-:Y:S01]  /*1720*/  @!P3 FMUL R18, R18, 0.5 ;  /* 0x3f0000001212b820 */ /* 0x000fe20000400000 */
[----:B--2---:R-:W-:Y:S01]  /*1730*/  @!P5 FMUL R5, R5, R5 ;  /* 0x000000050505d220 */ /* 0x004fe20000400000 */
[----:B------:R-:W2:Y:S01]  /*1740*/  MUFU.EX2 R25, R15 ;  /* 0x0000000f00197308 */ /* 0x000ea20000000800 */
[----:B------:R-:W-:Y:S02]  /*1750*/  ISETP.LT.AND P0, PT, R0, 0x4, !P0 ;  /* 0x000000040000780c */ /* 0x000fe40004701270 */
[----:B------:R-:W-:Y:S02]  /*1760*/  FADD R6, R6, R5 ;  /* 0x0000000506067221 */ /* 0x000fe40000000000 */
[----:B------:R-:W4:Y:S01]  /*1770*/  LDC.64 R10, c[0x0][0x230] ;  /* 0x00008c00ff0a7b82 */ /* 0x000f220000000a00 */
[----:B-1----:R-:W-:Y:S02]  /*1780*/  @!P6 FMUL R21, R21, R21 ;  /* 0x000000151515e220 */ /* 0x002fe40000400000 */
[----:B------:R-:W1:Y:S02]  /*1790*/  MUFU.EX2 R15, R14 ;  /* 0x0000000e000f7308 */ /* 0x000e640000000800 */
[----:B------:R-:W-:Y:S01]  /*17a0*/  FADD R6, R6, R21 ;  /* 0x0000001506067221 */ /* 0x000fe20000000000 */
[----:B---3--:R-:W-:-:S04]  /*17b0*/  IMAD.WIDE R8, R0, 0x4, R8 ;  /* 0x0000000400087825 */ /* 0x008fc800078e0208 */
[----:B--2---:R-:W-:Y:S01]  /*17c0*/  @!P4 FMUL R25, R25, R25 ;  /* 0x000000191919c220 */ /* 0x004fe20000400000 */
[----:B------:R2:W3:Y:S01]  /*17d0*/  MUFU.EX2 R27, R16 ;  /* 0x00000010001b7308 */ /* 0x0004e20000000800 */
[----:B0-----:R-:W-:-:S04]  /*17e0*/  IMAD.WIDE R2, R0, 0x4, R2 ;  /* 0x0000000400027825 */ /* 0x001fc800078e0202 */
[----:B-1----:R-:W-:-:S03]  /*17f0*/  @!P2 FMUL R15, R15, R15 ;  /* 0x0000000f0f0fa220 */ /* 0x002fc60000400000 */
[----:B------:R-:W0:Y:S01]  /*1800*/  MUFU.EX2 R5, R18 ;  /* 0x0000001200057308 */ /* 0x000e220000000800 */
[----:B--2---:R-:W-:Y:S01]  /*1810*/  FADD R16, R12, R13 ;  /* 0x0000000d0c107221 */ /* 0x004fe20000000000 */
[----:B------:R1:W-:Y:S01]  /*1820*/  @P0 STG.E desc[UR4][R2.64], R4 ;  /* 0x0000000402000986 */ /* 0x0003e2000c101904 */
[----:B------:R-:W2:Y:S01]  /*1830*/  LDC.64 R12, c[0x0][0x238] ;  /* 0x00008e00ff0c7b82 */ /* 0x000ea20000000a00 */
[----:B------:R-:W-:Y:S01]  /*1840*/  FADD R15, R6, R15 ;  /* 0x0000000f060f7221 */ /* 0x000fe20000000000 */
[----:B------:R-:W-:Y:S01]  /*1850*/  FADD R16, R16, R25 ;  /* 0x0000001910107221 */ /* 0x000fe20000000000 */
[----:B----4-:R-:W-:-:S04]  /*1860*/  IMAD.WIDE R10, R0, 0x4, R10 ;  /* 0x00000004000a7825 */ /* 0x010fc800078e020a */
[----:B---3--:R-:W-:Y:S01]  /*1870*/  @!P1 FMUL R27, R27, R27 ;  /* 0x0000001b1b1b9220 */ /* 0x008fe20000400000 */
[----:B------:R1:W-:Y:S03]  /*1880*/  @P0 STG.E desc[UR4][R8.64], R15 ;  /* 0x0000000f08000986 */ /* 0x0003e6000c101904 */
[----:B------:R-:W-:Y:S01]  /*1890*/  FADD R16, R16, R27 ;  /* 0x0000001b10107221 */ /* 0x000fe20000000000 */
[----:B------:R1:W-:Y:S01]  /*18a0*/  @P0 STG.E desc[UR4][R10.64], R7 ;  /* 0x000000070a000986 */ /* 0x0003e2000c101904 */
[----:B0-----:R-:W-:-:S04]  /*18b0*/  @!P3 FMUL R5, R5, R5 ;  /* 0x000000050505b220 */ /* 0x001fc80000400000 */
[----:B------:R-:W-:Y:S01]  /*18c0*/  FADD R5, R16, R5 ;  /* 0x0000000510057221 */ /* 0x000fe20000000000 */
[----:B--2---:R-:W-:Y:S01]  /*18d0*/  IMAD.WIDE R12, R0, 0x4, R12 ;  /* 0x00000004000c7825 */ /* 0x004fe200078e020c */
[----:B-1----:R-:W-:Y:S06]  /*18e0*/  @!P0 EXIT ;  /* 0x000000000000894d */ /* 0x002fec0003800000 */
[----:B------:R-:W-:Y:S01]  /*18f0*/  STG.E desc[UR4][R12.64], R5 ;  /* 0x000000050c007986 */ /* 0x000fe2000c101904 */
[----:B------:R-:W-:Y:S05]  /*1900*/  EXIT ;  /* 0x000000000000794d */ /* 0x000fea0003800000 */
.L_x_0:
[----:B------:R-:W-:-:S00]  /*1910*/  BRA `(.L_x_0) ;  /* 0xfffffffc00fc7947 */ /* 0x000fc0000383ffff */
[----:B------:R-:W-:-:S00]  /*1920*/  NOP ;  /* 0x0000000000007918 */ /* 0x000fc00000000000 */
        /* <DEDUP_REMOVED lines=13> */
.L_x_1:


//--------------------- .nv.global.init           --------------------------
	.section	.nv.global.init,"aw",@progbits
.nv.global.init:
	.type		_$_str,@object
	.size		_$_str,(.L_0 - _$_str)
_$_str:
        /*0000*/ 	.byte	0x5f, 0x5f, 0x43, 0x55, 0x44, 0x41, 0x5f, 0x46, 0x54, 0x5a, 0x00
.L_0:


//--------------------- .nv.constant0.triton_poi_fused__softmax_add_div_log_neg_2 --------------------------
	.section	.nv.constant0.triton_poi_fused__softmax_add_div_log_neg_2,"a",@progbits
	.sectionflags	@""
	.align	4
.nv.constant0.triton_poi_fused__softmax_add_div_log_neg_2:
	.zero		580
